//
// Generated by NVIDIA NVVM Compiler
//
// Compiler Build ID: CL-36424714
// Cuda compilation tools, release 13.0, V13.0.88
// Based on NVVM 20.0.0
//

.version 9.0
.target sm_100
.address_size 64

	// .globl	_Z9gpu_interPjS_S_Pii
// _ZZ9gpu_interPjS_S_PiiE3sum has been demoted

.visible .entry _Z9gpu_interPjS_S_Pii(
	.param .u64 .ptr .align 1 _Z9gpu_interPjS_S_Pii_param_0,
	.param .u64 .ptr .align 1 _Z9gpu_interPjS_S_Pii_param_1,
	.param .u64 .ptr .align 1 _Z9gpu_interPjS_S_Pii_param_2,
	.param .u64 .ptr .align 1 _Z9gpu_interPjS_S_Pii_param_3,
	.param .u32 _Z9gpu_interPjS_S_Pii_param_4
)
{
	.reg .pred 	%p<12>;
	.reg .b32 	%r<153>;
	.reg .b64 	%rd<15>;
	// demoted variable
	.shared .align 4 .b8 _ZZ9gpu_interPjS_S_PiiE3sum[64];
	ld.param.u64 	%rd5, [_Z9gpu_interPjS_S_Pii_param_0];
	ld.param.u64 	%rd6, [_Z9gpu_interPjS_S_Pii_param_1];
	ld.param.u64 	%rd7, [_Z9gpu_interPjS_S_Pii_param_2];
	ld.param.u64 	%rd8, [_Z9gpu_interPjS_S_Pii_param_3];
	ld.param.u32 	%r44, [_Z9gpu_interPjS_S_Pii_param_4];
	mov.u32 	%r1, %tid.x;
	mov.u32 	%r2, %ctaid.x;
	shl.b32 	%r45, %r1, 2;
	mov.u32 	%r46, _ZZ9gpu_interPjS_S_PiiE3sum;
	add.s32 	%r3, %r46, %r45;
	mov.b32 	%r47, 0;
	st.shared.u32 	[%r3], %r47;
	mov.u32 	%r4, %ntid.x;
	mad.lo.s32 	%r136, %r2, %r4, %r1;
	setp.ge.s32 	%p1, %r136, %r44;
	@%p1 bra 	$L__BB0_4;
	mov.u32 	%r49, %nctaid.x;
	mul.lo.s32 	%r6, %r4, %r49;
	cvta.to.global.u64 	%rd1, %rd5;
	cvta.to.global.u64 	%rd2, %rd6;
	cvta.to.global.u64 	%rd3, %rd7;
	mov.b32 	%r135, 0;
$L__BB0_2:
	mul.wide.s32 	%rd9, %r136, 4;
	add.s64 	%rd10, %rd1, %rd9;
	ld.global.u32 	%r50, [%rd10];
	add.s64 	%rd11, %rd2, %rd9;
	ld.global.u32 	%r51, [%rd11];
	and.b32  	%r52, %r51, %r50;
	add.s64 	%rd12, %rd3, %rd9;
	st.global.u32 	[%rd12], %r52;
	shr.u32 	%r53, %r52, 1;
	and.b32  	%r54, %r53, 1431655765;
	sub.s32 	%r55, %r52, %r54;
	and.b32  	%r56, %r55, 858993459;
	shr.u32 	%r57, %r55, 2;
	and.b32  	%r58, %r57, 858993459;
	add.s32 	%r59, %r58, %r56;
	shr.u32 	%r60, %r59, 4;
	add.s32 	%r61, %r60, %r59;
	and.b32  	%r62, %r61, 252645135;
	mul.lo.s32 	%r63, %r62, 16843009;
	shr.u32 	%r64, %r63, 24;
	add.s32 	%r135, %r64, %r135;
	add.s32 	%r136, %r136, %r6;
	setp.lt.s32 	%p2, %r136, %r44;
	@%p2 bra 	$L__BB0_2;
	st.shared.u32 	[%r3], %r135;
$L__BB0_4:
	bar.sync 	0;
	setp.ne.s32 	%p3, %r1, 0;
	@%p3 bra 	$L__BB0_18;
	cvta.to.global.u64 	%rd13, %rd8;
	mul.wide.u32 	%rd14, %r2, 4;
	add.s64 	%rd4, %rd13, %rd14;
	and.b32  	%r11, %r4, 15;
	setp.lt.u32 	%p4, %r4, 16;
	mov.b32 	%r152, 0;
	mov.u32 	%r145, %r152;
	@%p4 bra 	$L__BB0_8;
	and.b32  	%r145, %r4, 2032;
	add.s32 	%r137, %r46, 32;
	and.b32  	%r70, %r4, -16;
	neg.s32 	%r138, %r70;
	mov.b32 	%r152, 0;
$L__BB0_7:
	.pragma "nounroll";
	ld.shared.u32 	%r71, [%r137+-32];
	add.s32 	%r72, %r152, %r71;
	ld.shared.u32 	%r73, [%r137+-28];
	add.s32 	%r74, %r72, %r73;
	ld.shared.u32 	%r75, [%r137+-24];
	add.s32 	%r76, %r74, %r75;
	ld.shared.u32 	%r77, [%r137+-20];
	add.s32 	%r78, %r76, %r77;
	ld.shared.u32 	%r79, [%r137+-16];
	add.s32 	%r80, %r78, %r79;
	ld.shared.u32 	%r81, [%r137+-12];
	add.s32 	%r82, %r80, %r81;
	ld.shared.u32 	%r83, [%r137+-8];
	add.s32 	%r84, %r82, %r83;
	ld.shared.u32 	%r85, [%r137+-4];
	add.s32 	%r86, %r84, %r85;
	ld.shared.u32 	%r87, [%r137];
	add.s32 	%r88, %r86, %r87;
	ld.shared.u32 	%r89, [%r137+4];
	add.s32 	%r90, %r88, %r89;
	ld.shared.u32 	%r91, [%r137+8];
	add.s32 	%r92, %r90, %r91;
	ld.shared.u32 	%r93, [%r137+12];
	add.s32 	%r94, %r92, %r93;
	ld.shared.u32 	%r95, [%r137+16];
	add.s32 	%r96, %r94, %r95;
	ld.shared.u32 	%r97, [%r137+20];
	add.s32 	%r98, %r96, %r97;
	ld.shared.u32 	%r99, [%r137+24];
	add.s32 	%r100, %r98, %r99;
	ld.shared.u32 	%r101, [%r137+28];
	add.s32 	%r152, %r100, %r101;
	add.s32 	%r138, %r138, 16;
	add.s32 	%r137, %r137, 64;
	setp.ne.s32 	%p5, %r138, 0;
	@%p5 bra 	$L__BB0_7;
$L__BB0_8:
	setp.eq.s32 	%p6, %r11, 0;
	@%p6 bra 	$L__BB0_17;
	and.b32  	%r23, %r4, 7;
	setp.lt.u32 	%p7, %r11, 8;
	@%p7 bra 	$L__BB0_11;
	shl.b32 	%r103, %r145, 2;
	add.s32 	%r105, %r46, %r103;
	ld.shared.u32 	%r106, [%r105];
	add.s32 	%r107, %r152, %r106;
	ld.shared.u32 	%r108, [%r105+4];
	add.s32 	%r109, %r107, %r108;
	ld.shared.u32 	%r110, [%r105+8];
	add.s32 	%r111, %r109, %r110;
	ld.shared.u32 	%r112, [%r105+12];
	add.s32 	%r113, %r111, %r112;
	ld.shared.u32 	%r114, [%r105+16];
	add.s32 	%r115, %r113, %r114;
	ld.shared.u32 	%r116, [%r105+20];
	add.s32 	%r117, %r115, %r116;
	ld.shared.u32 	%r118, [%r105+24];
	add.s32 	%r119, %r117, %r118;
	ld.shared.u32 	%r120, [%r105+28];
	add.s32 	%r152, %r119, %r120;
	add.s32 	%r145, %r145, 8;
$L__BB0_11:
	setp.eq.s32 	%p8, %r23, 0;
	@%p8 bra 	$L__BB0_17;
	and.b32  	%r29, %r4, 3;
	setp.lt.u32 	%p9, %r23, 4;
	@%p9 bra 	$L__BB0_14;
	shl.b32 	%r122, %r145, 2;
	add.s32 	%r124, %r46, %r122;
	ld.shared.u32 	%r125, [%r124];
	add.s32 	%r126, %r152, %r125;
	ld.shared.u32 	%r127, [%r124+4];
	add.s32 	%r128, %r126, %r127;
	ld.shared.u32 	%r129, [%r124+8];
	add.s32 	%r130, %r128, %r129;
	ld.shared.u32 	%r131, [%r124+12];
	add.s32 	%r152, %r130, %r131;
	add.s32 	%r145, %r145, 4;
$L__BB0_14:
	setp.eq.s32 	%p10, %r29, 0;
	@%p10 bra 	$L__BB0_17;
	shl.b32 	%r132, %r145, 2;
	add.s32 	%r150, %r46, %r132;
	neg.s32 	%r149, %r29;
$L__BB0_16:
	.pragma "nounroll";
	ld.shared.u32 	%r134, [%r150];
	add.s32 	%r152, %r152, %r134;
	add.s32 	%r150, %r150, 4;
	add.s32 	%r149, %r149, 1;
	setp.ne.s32 	%p11, %r149, 0;
	@%p11 bra 	$L__BB0_16;
$L__BB0_17:
	st.global.u32 	[%rd4], %r152;
$L__BB0_18:
	ret;

}


// ===== COMPILED SASS (sm_100) =====

	.target	sm_100

	.elftype	@"ET_EXEC"


//--------------------- .note.nv.tkinfo           --------------------------
	.section	.note.nv.tkinfo,"",@"SHT_NOTE"
	.sectionflags	@"SHF_NOTE_NV_TKINFO"
	.tkinfo
        /*0018*/ 	.word	0x00000002
        /*0030*/ 	.string	""
        /*0030*/ 	.string	"ptxas"
        /*0030*/ 	.string	"Cuda compilation tools, release 13.0, V13.0.88"
        /*0030*/ 	.string	"Build cuda_13.0.r13.0/compiler.36424714_0"
        /*0030*/ 	.string	"-arch sm_100 -m 64 "



//--------------------- .note.nv.cuinfo           --------------------------
	.section	.note.nv.cuinfo,"",@"SHT_NOTE"
	.sectionflags	@"SHF_NOTE_NV_CUINFO"
        /*0018*/ 	.short	0x0002
        /*001a*/ 	.short	0x0064
        /*001c*/ 	.short	0x0082
	.zero		2


//--------------------- .nv.info                  --------------------------
	.section	.nv.info,"",@"SHT_CUDA_INFO"
	.align	4


	//----- nvinfo : EIATTR_REGCOUNT
	.align		4
        /*0000*/ 	.byte	0x04, 0x2f
        /*0002*/ 	.short	(.L_1 - .L_0)
	.align		4
.L_0:
        /*0004*/ 	.word	index@(_Z9gpu_interPjS_S_Pii)
        /*0008*/ 	.word	0x0000001b


	//----- nvinfo : EIATTR_FRAME_SIZE
	.align		4
.L_1:
        /*000c*/ 	.byte	0x04, 0x11
        /*000e*/ 	.short	(.L_3 - .L_2)
	.align		4
.L_2:
        /*0010*/ 	.word	index@(_Z9gpu_interPjS_S_Pii)
        /*0014*/ 	.word	0x00000000


	//----- nvinfo : EIATTR_MIN_STACK_SIZE
	.align		4
.L_3:
        /*0018*/ 	.byte	0x04, 0x12
        /*001a*/ 	.short	(.L_5 - .L_4)
	.align		4
.L_4:
        /*001c*/ 	.word	index@(_Z9gpu_interPjS_S_Pii)
        /*0020*/ 	.word	0x00000000
.L_5:


//--------------------- .nv.compat                --------------------------
	.section	.nv.compat,"",@"SHT_CUDA_COMPAT_INFO"
	.align	4
        /*0000*/ 	.byte	0x02, 0x09, 0x00, 0x00, 0x02, 0x02, 0x01, 0x00, 0x02, 0x05, 0x05, 0x00, 0x03, 0x07, 0x01, 0x01
        /*0010*/ 	.byte	0x02, 0x03, 0x00, 0x00, 0x02, 0x06, 0x01, 0x00, 0x04, 0x0b, 0x08, 0x00, 0x09, 0x00, 0x00, 0x00
        /*0020*/ 	.byte	0x00, 0x00, 0x00, 0x00


//--------------------- .nv.info._Z9gpu_interPjS_S_Pii --------------------------
	.section	.nv.info._Z9gpu_interPjS_S_Pii,"",@"SHT_CUDA_INFO"
	.sectionflags	@""
	.align	4


	//----- nvinfo : EIATTR_CUDA_API_VERSION
	.align		4
        /*0000*/ 	.byte	0x04, 0x37
        /*0002*/ 	.short	(.L_7 - .L_6)
.L_6:
        /*0004*/ 	.word	0x00000082


	//----- nvinfo : EIATTR_KPARAM_INFO
	.align		4
.L_7:
        /*0008*/ 	.byte	0x04, 0x17
        /*000a*/ 	.short	(.L_9 - .L_8)
.L_8:
        /*000c*/ 	.word	0x00000000
        /*0010*/ 	.short	0x0004
        /*0012*/ 	.short	0x0020
        /*0014*/ 	.byte	0x00, 0xf0, 0x11, 0x00


	//----- nvinfo : EIATTR_KPARAM_INFO
	.align		4
.L_9:
        /*0018*/ 	.byte	0x04, 0x17
        /*001a*/ 	.short	(.L_11 - .L_10)
.L_10:
        /*001c*/ 	.word	0x00000000
        /*0020*/ 	.short	0x0003
        /*0022*/ 	.short	0x0018
        /*0024*/ 	.byte	0x00, 0xf5, 0x21, 0x00


	//----- nvinfo : EIATTR_KPARAM_INFO
	.align		4
.L_11:
        /*0028*/ 	.byte	0x04, 0x17
        /*002a*/ 	.short	(.L_13 - .L_12)
.L_12:
        /*002c*/ 	.word	0x00000000
        /*0030*/ 	.short	0x0002
        /*0032*/ 	.short	0x0010
        /*0034*/ 	.byte	0x00, 0xf5, 0x21, 0x00


	//----- nvinfo : EIATTR_KPARAM_INFO
	.align		4
.L_13:
        /*0038*/ 	.byte	0x04, 0x17
        /*003a*/ 	.short	(.L_15 - .L_14)
.L_14:
        /*003c*/ 	.word	0x00000000
        /*0040*/ 	.short	0x0001
        /*0042*/ 	.short	0x0008
        /*0044*/ 	.byte	0x00, 0xf5, 0x21, 0x00


	//----- nvinfo : EIATTR_KPARAM_INFO
	.align		4
.L_15:
        /*0048*/ 	.byte	0x04, 0x17
        /*004a*/ 	.short	(.L_17 - .L_16)
.L_16:
        /*004c*/ 	.word	0x00000000
        /*0050*/ 	.short	0x0000
        /*0052*/ 	.short	0x0000
        /*0054*/ 	.byte	0x00, 0xf5, 0x21, 0x00


	//----- nvinfo : EIATTR_SPARSE_MMA_MASK
	.align		4
.L_17:
        /*0058*/ 	.byte	0x03, 0x50
        /*005a*/ 	.short	0x0000


	//----- nvinfo : EIATTR_MAXREG_COUNT
	.align		4
        /*005c*/ 	.byte	0x03, 0x1b
        /*005e*/ 	.short	0x00ff


	//----- nvinfo : EIATTR_NUM_BARRIERS
	.align		4
        /*0060*/ 	.byte	0x02, 0x4c
        /*0062*/ 	.byte	0x01
	.zero		1


	//----- nvinfo : EIATTR_MERCURY_ISA_VERSION
	.align		4
        /*0064*/ 	.byte	0x03, 0x5f
        /*0066*/ 	.short	0x0101


	//----- nvinfo : EIATTR_VRC_CTA_INIT_COUNT
	.align		4
        /*0068*/ 	.byte	0x02, 0x4a
	.zero		1
	.zero		1


	//----- nvinfo : EIATTR_EXIT_INSTR_OFFSETS
	.align		4
        /*006c*/ 	.byte	0x04, 0x1c
        /*006e*/ 	.short	(.L_19 - .L_18)


	//   ....[0]....
.L_18:
        /*0070*/ 	.word	0x00000300


	//   ....[1]....
        /*0074*/ 	.word	0x000006e0


	//----- nvinfo : EIATTR_CRS_STACK_SIZE
	.align		4
.L_19:
        /*0078*/ 	.byte	0x04, 0x1e
        /*007a*/ 	.short	(.L_21 - .L_20)
.L_20:
        /*007c*/ 	.word	0x00000000


	//----- nvinfo : EIATTR_CBANK_PARAM_SIZE
	.align		4
.L_21:
        /*0080*/ 	.byte	0x03, 0x19
        /*0082*/ 	.short	0x0024


	//----- nvinfo : EIATTR_PARAM_CBANK
	.align		4
        /*0084*/ 	.byte	0x04, 0x0a
        /*0086*/ 	.short	(.L_23 - .L_22)
	.align		4
.L_22:
        /*0088*/ 	.word	index@(.nv.constant0._Z9gpu_interPjS_S_Pii)
        /*008c*/ 	.short	0x0380
        /*008e*/ 	.short	0x0024


	//----- nvinfo : EIATTR_SW_WAR
	.align		4
.L_23:
        /*0090*/ 	.byte	0x04, 0x36
        /*0092*/ 	.short	(.L_25 - .L_24)
.L_24:
        /*0094*/ 	.word	0x00000008
.L_25:


//--------------------- .nv.callgraph             --------------------------
	.section	.nv.callgraph,"",@"SHT_CUDA_CALLGRAPH"
	.align	4
	.sectionentsize	8
	.align		4
        /*0000*/ 	.word	0x00000000
	.align		4
        /*0004*/ 	.word	0xffffffff
	.align		4
        /*0008*/ 	.word	0x00000000
	.align		4
        /*000c*/ 	.word	0xfffffffe
	.align		4
        /*0010*/ 	.word	0x00000000
	.align		4
        /*0014*/ 	.word	0xfffffffd
	.align		4
        /*0018*/ 	.word	0x00000000
	.align		4
        /*001c*/ 	.word	0xfffffffc


//--------------------- .text._Z9gpu_interPjS_S_Pii --------------------------
	.section	.text._Z9gpu_interPjS_S_Pii,"ax",@progbits
	.align	128
        .global         _Z9gpu_interPjS_S_Pii
        .type           _Z9gpu_interPjS_S_Pii,@function
        .size           _Z9gpu_interPjS_S_Pii,(.L_x_10 - _Z9gpu_interPjS_S_Pii)
        .other          _Z9gpu_interPjS_S_Pii,@"STO_CUDA_ENTRY STV_DEFAULT"
_Z9gpu_interPjS_S_Pii:
.text._Z9gpu_interPjS_S_Pii:
[----:B------:R-:W-:Y:S01]  /*0000*/  LDC R1, c[0x0][0x37c] ;  /* 0x0000df00ff017b82 */ /* 0x000fe20000000800 */
[----:B------:R-:W0:Y:S07]  /*0010*/  S2R R2, SR_TID.X ;  /* 0x0000000000027919 */ /* 0x000e2e0000002100 */
[----:B------:R-:W1:Y:S01]  /*0020*/  S2UR UR5, SR_CgaCtaId ;  /* 0x00000000000579c3 */ /* 0x000e620000008800 */
[----:B------:R-:W-:Y:S01]  /*0030*/  UMOV UR4, 0x400 ;  /* 0x0000040000047882 */ /* 0x000fe20000000000 */
[----:B------:R-:W2:Y:S01]  /*0040*/  LDCU UR8, c[0x0][0x3a0] ;  /* 0x00007400ff0877ac */ /* 0x000ea20008000800 */
[----:B------:R-:W3:Y:S01]  /*0050*/  S2R R3, SR_CTAID.X ;  /* 0x0000000000037919 */ /* 0x000ee20000002500 */
[----:B------:R-:W-:Y:S01]  /*0060*/  BSSY.RECONVERGENT B0, `(.L_x_0) ;  /* 0x0000027000007945 */ /* 0x000fe20003800200 */
[----:B------:R-:W4:Y:S03]  /*0070*/  LDCU.64 UR6, c[0x0][0x358] ;  /* 0x00006b00ff0677ac */ /* 0x000f260008000a00 */
[----:B------:R-:W3:Y:S01]  /*0080*/  LDC R0, c[0x0][0x360] ;  /* 0x0000d800ff007b82 */ /* 0x000ee20000000800 */
[----:B-1----:R-:W-:-:S06]  /*0090*/  ULEA UR4, UR5, UR4, 0x18 ;  /* 0x0000000405047291 */ /* 0x002fcc000f8ec0ff */
[----:B0-----:R-:W-:Y:S01]  /*00a0*/  LEA R12, R2, UR4, 0x2 ;  /* 0x00000004020c7c11 */ /* 0x001fe2000f8e10ff */
[----:B---3--:R-:W-:-:S04]  /*00b0*/  IMAD R13, R3, R0, R2 ;  /* 0x00000000030d7224 */ /* 0x008fc800078e0202 */
[----:B------:R0:W-:Y:S01]  /*00c0*/  STS [R12], RZ ;  /* 0x000000ff0c007388 */ /* 0x0001e20000000800 */
[----:B--2---:R-:W-:-:S13]  /*00d0*/  ISETP.GE.AND P0, PT, R13, UR8, PT ;  /* 0x000000080d007c0c */ /* 0x004fda000bf06270 */
[----:B0---4-:R-:W-:Y:S05]  /*00e0*/  @P0 BRA `(.L_x_1) ;  /* 0x0000000000780947 */ /* 0x011fea0003800000 */
[----:B------:R-:W0:Y:S01]  /*00f0*/  LDC.64 R4, c[0x0][0x390] ;  /* 0x0000e400ff047b82 */ /* 0x000e220000000a00 */
[----:B------:R-:W1:Y:S01]  /*0100*/  LDCU UR5, c[0x0][0x370] ;  /* 0x00006e00ff0577ac */ /* 0x000e620008000800 */
[----:B------:R-:W-:Y:S01]  /*0110*/  BSSY.RECONVERGENT B1, `(.L_x_2) ;  /* 0x000001a000017945 */ /* 0x000fe20003800200 */
[----:B------:R-:W-:-:S05]  /*0120*/  IMAD.MOV.U32 R15, RZ, RZ, RZ ;  /* 0x000000ffff0f7224 */ /* 0x000fca00078e00ff */
[----:B------:R-:W2:Y:S08]  /*0130*/  LDC.64 R6, c[0x0][0x380] ;  /* 0x0000e000ff067b82 */ /* 0x000eb00000000a00 */
[----:B------:R-:W3:Y:S01]  /*0140*/  LDC.64 R8, c[0x0][0x388] ;  /* 0x0000e200ff087b82 */ /* 0x000ee20000000a00 */
[----:B-1----:R-:W-:-:S07]  /*0150*/  IMAD R14, R0, UR5, RZ ;  /* 0x00000005000e7c24 */ /* 0x002fce000f8e02ff */
.L_x_3:
[----:B--2---:R-:W-:-:S04]  /*0160*/  IMAD.WIDE R16, R13, 0x4, R6 ;  /* 0x000000040d107825 */ /* 0x004fc800078e0206 */
[----:B---3--:R-:W-:Y:S02]  /*0170*/  IMAD.WIDE R18, R13, 0x4, R8 ;  /* 0x000000040d127825 */ /* 0x008fe400078e0208 */
[----:B------:R-:W2:Y:S04]  /*0180*/  LDG.E R16, desc[UR6][R16.64] ;  /* 0x0000000610107981 */ /* 0x000ea8000c1e1900 */
[----:B------:R-:W2:Y:S02]  /*0190*/  LDG.E R19, desc[UR6][R18.64] ;  /* 0x0000000612137981 */ /* 0x000ea4000c1e1900 */
[----:B--2---:R-:W-:-:S04]  /*01a0*/  LOP3.LUT R21, R19, R16, RZ, 0xc0, !PT ;  /* 0x0000001013157212 */ /* 0x004fc800078ec0ff */
[----:B------:R-:W-:-:S04]  /*01b0*/  SHF.R.U32.HI R10, RZ, 0x1, R21 ;  /* 0x00000001ff0a7819 */ /* 0x000fc80000011615 */
[----:B------:R-:W-:-:S05]  /*01c0*/  LOP3.LUT R10, R10, 0x55555555, RZ, 0xc0, !PT ;  /* 0x555555550a0a7812 */ /* 0x000fca00078ec0ff */
[----:B------:R-:W-:Y:S02]  /*01d0*/  IMAD.IADD R20, R21, 0x1, -R10 ;  /* 0x0000000115147824 */ /* 0x000fe400078e0a0a */
[----:B0-----:R-:W-:-:S03]  /*01e0*/  IMAD.WIDE R10, R13, 0x4, R4 ;  /* 0x000000040d0a7825 */ /* 0x001fc600078e0204 */
[----:B------:R-:W-:Y:S01]  /*01f0*/  SHF.R.U32.HI R22, RZ, 0x2, R20 ;  /* 0x00000002ff167819 */ /* 0x000fe20000011614 */
[----:B------:R-:W-:Y:S01]  /*0200*/  IMAD.IADD R13, R14, 0x1, R13 ;  /* 0x000000010e0d7824 */ /* 0x000fe200078e020d */
[----:B------:R-:W-:Y:S01]  /*0210*/  LOP3.LUT R20, R20, 0x33333333, RZ, 0xc0, !PT ;  /* 0x3333333314147812 */ /* 0x000fe200078ec0ff */
[----:B------:R1:W-:Y:S01]  /*0220*/  STG.E desc[UR6][R10.64], R21 ;  /* 0x000000150a007986 */ /* 0x0003e2000c101906 */
[----:B------:R-:W-:Y:S02]  /*0230*/  LOP3.LUT R23, R22, 0x33333333, RZ, 0xc0, !PT ;  /* 0x3333333316177812 */ /* 0x000fe400078ec0ff */
[----:B------:R-:W-:-:S03]  /*0240*/  ISETP.GE.AND P0, PT, R13, UR8, PT ;  /* 0x000000080d007c0c */ /* 0x000fc6000bf06270 */
[----:B------:R-:W-:-:S05]  /*0250*/  IMAD.IADD R20, R20, 0x1, R23 ;  /* 0x0000000114147824 */ /* 0x000fca00078e0217 */
[----:B------:R-:W-:-:S04]  /*0260*/  LEA.HI R20, R20, R20, RZ, 0x1c ;  /* 0x0000001414147211 */ /* 0x000fc800078fe0ff */
[----:B------:R-:W-:-:S05]  /*0270*/  LOP3.LUT R20, R20, 0xf0f0f0f, RZ, 0xc0, !PT ;  /* 0x0f0f0f0f14147812 */ /* 0x000fca00078ec0ff */
[----:B------:R-:W-:-:S05]  /*0280*/  IMAD R20, R20, 0x1010101, RZ ;  /* 0x0101010114147824 */ /* 0x000fca00078e02ff */
[----:B------:R-:W-:Y:S01]  /*0290*/  LEA.HI R15, R20, R15, RZ, 0x8 ;  /* 0x0000000f140f7211 */ /* 0x000fe200078f40ff */
[----:B-1----:R-:W-:Y:S06]  /*02a0*/  @!P0 BRA `(.L_x_3) ;  /* 0xfffffffc00ac8947 */ /* 0x002fec000383ffff */
[----:B------:R-:W-:Y:S05]  /*02b0*/  BSYNC.RECONVERGENT B1 ;  /* 0x0000000000017941 */ /* 0x000fea0003800200 */
.L_x_2:
[----:B------:R0:W-:Y:S02]  /*02c0*/  STS [R12], R15 ;  /* 0x0000000f0c007388 */ /* 0x0001e40000000800 */
.L_x_1:
[----:B------:R-:W-:Y:S05]  /*02d0*/  BSYNC.RECONVERGENT B0 ;  /* 0x0000000000007941 */ /* 0x000fea0003800200 */
.L_x_0:
[----:B------:R-:W-:Y:S01]  /*02e0*/  BAR.SYNC.DEFER_BLOCKING 0x0 ;  /* 0x0000000000007b1d */ /* 0x000fe20000010000 */
[----:B------:R-:W-:-:S13]  /*02f0*/  ISETP.NE.AND P0, PT, R2, RZ, PT ;  /* 0x000000ff0200720c */ /* 0x000fda0003f05270 */
[----:B------:R-:W-:Y:S05]  /*0300*/  @P0 EXIT ;  /* 0x000000000000094d */ /* 0x000fea0003800000 */
[----:B------:R-:W1:Y:S01]  /*0310*/  LDC.64 R22, c[0x0][0x398] ;  /* 0x0000e600ff167b82 */ /* 0x000e620000000a00 */
[C---:B------:R-:W-:Y:S01]  /*0320*/  ISETP.GE.U32.AND P1, PT, R0.reuse, 0x10, PT ;  /* 0x000000100000780c */ /* 0x040fe20003f26070 */
[----:B------:R-:W-:Y:S01]  /*0330*/  IMAD.MOV.U32 R20, RZ, RZ, RZ ;  /* 0x000000ffff147224 */ /* 0x000fe200078e00ff */
[----:B------:R-:W-:Y:S01]  /*0340*/  LOP3.LUT R24, R0, 0xf, RZ, 0xc0, !PT ;  /* 0x0000000f00187812 */ /* 0x000fe200078ec0ff */
[----:B------:R-:W-:-:S03]  /*0350*/  IMAD.MOV.U32 R2, RZ, RZ, RZ ;  /* 0x000000ffff027224 */ /* 0x000fc600078e00ff */
[----:B------:R-:W-:-:S07]  /*0360*/  ISETP.NE.AND P0, PT, R24, RZ, PT ;  /* 0x000000ff1800720c */ /* 0x000fce0003f05270 */
[----:B------:R-:W-:Y:S06]  /*0370*/  @!P1 BRA `(.L_x_4) ;  /* 0x0000000000549947 */ /* 0x000fec0003800000 */
[C---:B------:R-:W-:Y:S01]  /*0380*/  LOP3.LUT R21, R0.reuse, 0xfffffff0, RZ, 0xc0, !PT ;  /* 0xfffffff000157812 */ /* 0x040fe200078ec0ff */
[----:B------:R-:W-:Y:S01]  /*0390*/  IMAD.MOV.U32 R20, RZ, RZ, RZ ;  /* 0x000000ffff147224 */ /* 0x000fe200078e00ff */
[----:B------:R-:W-:Y:S01]  /*03a0*/  LOP3.LUT R2, R0, 0x7f0, RZ, 0xc0, !PT ;  /* 0x000007f000027812 */ /* 0x000fe200078ec0ff */
[----:B------:R-:W-:Y:S02]  /*03b0*/  UIADD3 UR5, UPT, UPT, UR4, 0x20, URZ ;  /* 0x0000002004057890 */ /* 0x000fe4000fffe0ff */
[----:B------:R-:W-:-:S10]  /*03c0*/  IMAD.MOV R21, RZ, RZ, -R21 ;  /* 0x000000ffff157224 */ /* 0x000fd400078e0a15 */
.L_x_5:
[----:B------:R-:W2:Y:S01]  /*03d0*/  LDS.128 R4, [UR5+-0x20] ;  /* 0xffffe005ff047984 */ /* 0x000ea20008000c00 */
[----:B------:R-:W-:-:S03]  /*03e0*/  VIADD R21, R21, 0x10 ;  /* 0x0000001015157836 */ /* 0x000fc60000000000 */
[----:B------:R-:W3:Y:S02]  /*03f0*/  LDS.128 R8, [UR5+-0x10] ;  /* 0xfffff005ff087984 */ /* 0x000ee40008000c00 */
[----:B------:R-:W-:Y:S02]  /*0400*/  ISETP.NE.AND P1, PT, R21, RZ, PT ;  /* 0x000000ff1500720c */ /* 0x000fe40003f25270 */
[----:B0-----:R-:W0:Y:S04]  /*0410*/  LDS.128 R12, [UR5] ;  /* 0x00000005ff0c7984 */ /* 0x001e280008000c00 */
[----:B------:R-:W4:Y:S01]  /*0420*/  LDS.128 R16, [UR5+0x10] ;  /* 0x00001005ff107984 */ /* 0x000f220008000c00 */
[----:B------:R-:W-:Y:S01]  /*0430*/  UIADD3 UR5, UPT, UPT, UR5, 0x40, URZ ;  /* 0x0000004005057890 */ /* 0x000fe2000fffe0ff */
[----:B--2---:R-:W-:-:S04]  /*0440*/  IADD3 R4, PT, PT, R5, R20, R4 ;  /* 0x0000001405047210 */ /* 0x004fc80007ffe004 */
[----:B------:R-:W-:-:S04]  /*0450*/  IADD3 R4, PT, PT, R7, R4, R6 ;  /* 0x0000000407047210 */ /* 0x000fc80007ffe006 */
[----:B---3--:R-:W-:-:S04]  /*0460*/  IADD3 R4, PT, PT, R9, R4, R8 ;  /* 0x0000000409047210 */ /* 0x008fc80007ffe008 */
[----:B------:R-:W-:-:S04]  /*0470*/  IADD3 R4, PT, PT, R11, R4, R10 ;  /* 0x000000040b047210 */ /* 0x000fc80007ffe00a */
[----:B0-----:R-:W-:-:S04]  /*0480*/  IADD3 R4, PT, PT, R13, R4, R12 ;  /* 0x000000040d047210 */ /* 0x001fc80007ffe00c */
[----:B------:R-:W-:-:S04]  /*0490*/  IADD3 R4, PT, PT, R15, R4, R14 ;  /* 0x000000040f047210 */ /* 0x000fc80007ffe00e */
[----:B----4-:R-:W-:-:S04]  /*04a0*/  IADD3 R4, PT, PT, R17, R4, R16 ;  /* 0x0000000411047210 */ /* 0x010fc80007ffe010 */
[----:B------:R-:W-:Y:S01]  /*04b0*/  IADD3 R20, PT, PT, R19, R4, R18 ;  /* 0x0000000413147210 */ /* 0x000fe20007ffe012 */
[----:B------:R-:W-:Y:S06]  /*04c0*/  @P1 BRA `(.L_x_5) ;  /* 0xfffffffc00c01947 */ /* 0x000fec000383ffff */
.L_x_4:
[----:B-1----:R-:W-:Y:S01]  /*04d0*/  IMAD.WIDE.U32 R22, R3, 0x4, R22 ;  /* 0x0000000403167825 */ /* 0x002fe200078e0016 */
[----:B------:R-:W-:Y:S06]  /*04e0*/  @!P0 BRA `(.L_x_6) ;  /* 0x0000000000788947 */ /* 0x000fec0003800000 */
[----:B------:R-:W-:Y:S02]  /*04f0*/  ISETP.GE.U32.AND P0, PT, R24, 0x8, PT ;  /* 0x000000081800780c */ /* 0x000fe40003f06070 */
[----:B0-----:R-:W-:-:S04]  /*0500*/  LOP3.LUT R12, R0, 0x7, RZ, 0xc0, !PT ;  /* 0x00000007000c7812 */ /* 0x001fc800078ec0ff */
[----:B------:R-:W-:-:S07]  /*0510*/  ISETP.NE.AND P1, PT, R12, RZ, PT ;  /* 0x000000ff0c00720c */ /* 0x000fce0003f25270 */
[----:B------:R-:W-:Y:S06]  /*0520*/  @!P0 BRA `(.L_x_7) ;  /* 0x0000000000208947 */ /* 0x000fec0003800000 */
[C---:B------:R-:W-:Y:S01]  /*0530*/  LEA R3, R2.reuse, UR4, 0x2 ;  /* 0x0000000402037c11 */ /* 0x040fe2000f8e10ff */
[----:B------:R-:W-:-:S04]  /*0540*/  VIADD R2, R2, 0x8 ;  /* 0x0000000802027836 */ /* 0x000fc80000000000 */
[----:B------:R-:W0:Y:S04]  /*0550*/  LDS.128 R4, [R3] ;  /* 0x0000000003047984 */ /* 0x000e280000000c00 */
[----:B------:R-:W1:Y:S01]  /*0560*/  LDS.128 R8, [R3+0x10] ;  /* 0x0000100003087984 */ /* 0x000e620000000c00 */
[----:B0-----:R-:W-:-:S04]  /*0570*/  IADD3 R4, PT, PT, R5, R20, R4 ;  /* 0x0000001405047210 */ /* 0x001fc80007ffe004 */
[----:B------:R-:W-:-:S04]  /*0580*/  IADD3 R4, PT, PT, R7, R4, R6 ;  /* 0x0000000407047210 */ /* 0x000fc80007ffe006 */
[----:B-1----:R-:W-:-:S04]  /*0590*/  IADD3 R4, PT, PT, R9, R4, R8 ;  /* 0x0000000409047210 */ /* 0x002fc80007ffe008 */
[----:B------:R-:W-:-:S07]  /*05a0*/  IADD3 R20, PT, PT, R11, R4, R10 ;  /* 0x000000040b147210 */ /* 0x000fce0007ffe00a */
.L_x_7:
[----:B------:R-:W-:Y:S05]  /*05b0*/  @!P1 BRA `(.L_x_6) ;  /* 0x0000000000449947 */ /* 0x000fea0003800000 */
[----:B------:R-:W-:Y:S02]  /*05c0*/  ISETP.GE.U32.AND P0, PT, R12, 0x4, PT ;  /* 0x000000040c00780c */ /* 0x000fe40003f06070 */
[----:B------:R-:W-:-:S04]  /*05d0*/  LOP3.LUT R0, R0, 0x3, RZ, 0xc0, !PT ;  /* 0x0000000300007812 */ /* 0x000fc800078ec0ff */
[----:B------:R-:W-:-:S07]  /*05e0*/  ISETP.NE.AND P1, PT, R0, RZ, PT ;  /* 0x000000ff0000720c */ /* 0x000fce0003f25270 */
[C---:B------:R-:W-:Y:S01]  /*05f0*/  @P0 LEA R4, R2.reuse, UR4, 0x2 ;  /* 0x0000000402040c11 */ /* 0x040fe2000f8e10ff */
[----:B------:R-:W-:-:S05]  /*0600*/  @P0 VIADD R2, R2, 0x4 ;  /* 0x0000000402020836 */ /* 0x000fca0000000000 */
[----:B------:R-:W0:Y:S02]  /*0610*/  @P0 LDS.128 R4, [R4] ;  /* 0x0000000004040984 */ /* 0x000e240000000c00 */
[----:B0-----:R-:W-:-:S04]  /*0620*/  @P0 IADD3 R5, PT, PT, R5, R20, R4 ;  /* 0x0000001405050210 */ /* 0x001fc80007ffe004 */
[----:B------:R-:W-:Y:S01]  /*0630*/  @P0 IADD3 R20, PT, PT, R7, R5, R6 ;  /* 0x0000000507140210 */ /* 0x000fe20007ffe006 */
[----:B------:R-:W-:Y:S06]  /*0640*/  @!P1 BRA `(.L_x_6) ;  /* 0x0000000000209947 */ /* 0x000fec0003800000 */
[----:B------:R-:W-:Y:S01]  /*0650*/  LEA R2, R2, UR4, 0x2 ;  /* 0x0000000402027c11 */ /* 0x000fe2000f8e10ff */
[----:B------:R-:W-:-:S07]  /*0660*/  IMAD.MOV R0, RZ, RZ, -R0 ;  /* 0x000000ffff007224 */ /* 0x000fce00078e0a00 */
.L_x_8:
[----:B------:R0:W1:Y:S01]  /*0670*/  LDS R3, [R2] ;  /* 0x0000000002037984 */ /* 0x0000620000000800 */
[----:B------:R-:W-:-:S05]  /*0680*/  VIADD R0, R0, 0x1 ;  /* 0x0000000100007836 */ /* 0x000fca0000000000 */
[----:B------:R-:W-:Y:S01]  /*0690*/  ISETP.NE.AND P0, PT, R0, RZ, PT ;  /* 0x000000ff0000720c */ /* 0x000fe20003f05270 */
[----:B0-----:R-:W-:Y:S02]  /*06a0*/  VIADD R2, R2, 0x4 ;  /* 0x0000000402027836 */ /* 0x001fe40000000000 */
[----:B-1----:R-:W-:-:S10]  /*06b0*/  IMAD.IADD R20, R3, 0x1, R20 ;  /* 0x0000000103147824 */ /* 0x002fd400078e0214 */
[----:B------:R-:W-:Y:S05]  /*06c0*/  @P0 BRA `(.L_x_8) ;  /* 0xfffffffc00e80947 */ /* 0x000fea000383ffff */
.L_x_6:
[----:B------:R-:W-:Y:S01]  /*06d0*/  STG.E desc[UR6][R22.64], R20 ;  /* 0x0000001416007986 */ /* 0x000fe2000c101906 */
[----:B------:R-:W-:Y:S05]  /*06e0*/  EXIT ;  /* 0x000000000000794d */ /* 0x000fea0003800000 */
.L_x_9:
[----:B------:R-:W-:-:S00]  /*06f0*/  BRA `(.L_x_9) ;  /* 0xfffffffc00fc7947 */ /* 0x000fc0000383ffff */
[----:B------:R-:W-:-:S00]  /*0700*/  NOP ;  /* 0x0000000000007918 */ /* 0x000fc00000000000 */
[----:B------:R-:W-:-:S00]  /*0710*/  NOP ;  /* 0x0000000000007918 */ /* 0x000fc00000000000 */
[----:B------:R-:W-:-:S00]  /*0720*/  NOP ;  /* 0x0000000000007918 */ /* 0x000fc00000000000 */
[----:B------:R-:W-:-:S00]  /*0730*/  NOP ;  /* 0x0000000000007918 */ /* 0x000fc00000000000 */
[----:B------:R-:W-:-:S00]  /*0740*/  NOP ;  /* 0x0000000000007918 */ /* 0x000fc00000000000 */
[----:B------:R-:W-:-:S00]  /*0750*/  NOP ;  /* 0x0000000000007918 */ /* 0x000fc00000000000 */
[----:B------:R-:W-:-:S00]  /*0760*/  NOP ;  /* 0x0000000000007918 */ /* 0x000fc00000000000 */
[----:B------:R-:W-:-:S00]  /*0770*/  NOP ;  /* 0x0000000000007918 */ /* 0x000fc00000000000 */
.L_x_10:


//--------------------- .nv.shared._Z9gpu_interPjS_S_Pii --------------------------
	.section	.nv.shared._Z9gpu_interPjS_S_Pii,"aw",@nobits
	.sectionflags	@""
	.align	4
.nv.shared._Z9gpu_interPjS_S_Pii:
	.zero		1088


//--------------------- .nv.shared.reserved.0     --------------------------
	.section	.nv.shared.reserved.0,"aw",@nobits
	.weak		__nv_reservedSMEM_offset_0_alias
	.size		__nv_reservedSMEM_offset_0_alias, 0, 64
	.other		__nv_reservedSMEM_offset_0_alias,@"STO_CUDA_RESERVED_SHARED STV_DEFAULT"
__nv_reservedSMEM_offset_0_alias:
	.zero		0
	.zero		64


//--------------------- .nv.constant0._Z9gpu_interPjS_S_Pii --------------------------
	.section	.nv.constant0._Z9gpu_interPjS_S_Pii,"a",@progbits
	.sectionflags	@""
	.align	4
.nv.constant0._Z9gpu_interPjS_S_Pii:
	.zero		932


//--------------------- SYMBOLS --------------------------

	.type		.nv.reservedSmem.offset0,@object
	.size		.nv.reservedSmem.offset0,0x4
	.type		.nv.reservedSmem.cap,@object
	.size		.nv.reservedSmem.cap,0x4
